	.headerflags	@"EF_CUDA_TEXMODE_UNIFIED EF_CUDA_64BIT_ADDRESS EF_CUDA_ACCELERATORS EF_CUDA_SM90 EF_CUDA_VIRTUAL_SM(EF_CUDA_SM90)"
	.elftype	@"ET_EXEC"


//--------------------- .nv.info                  --------------------------
	.section	.nv.info,"",@"SHT_CUDA_INFO"
	.align	4


	//----- nvinfo : EIATTR_REGCOUNT
	.align		4
        /*0000*/ 	.byte	0x04, 0x2f
        /*0002*/ 	.short	(.L_1 - .L_0)
	.align		4
.L_0:
        /*0004*/ 	.word	index@(triton_poi_fused_convolution_0)
        /*0008*/ 	.word	0x00000013


	//----- nvinfo : EIATTR_MIN_STACK_SIZE
	.align		4
.L_1:
        /*000c*/ 	.byte	0x04, 0x12
        /*000e*/ 	.short	(.L_3 - .L_2)
	.align		4
.L_2:
        /*0010*/ 	.word	index@(triton_poi_fused_convolution_0)
        /*0014*/ 	.word	0x00000000


	//----- nvinfo : EIATTR_FRAME_SIZE
	.align		4
.L_3:
        /*0018*/ 	.byte	0x04, 0x11
        /*001a*/ 	.short	(.L_5 - .L_4)
	.align		4
.L_4:
        /*001c*/ 	.word	index@(triton_poi_fused_convolution_0)
        /*0020*/ 	.word	0x00000000


	//----- nvinfo : EIATTR_MIN_STACK_SIZE
	.align		4
.L_5:
        /*0024*/ 	.byte	0x04, 0x12
        /*0026*/ 	.short	(.L_7 - .L_6)
	.align		4
.L_6:
        /*0028*/ 	.word	index@(triton_poi_fused_convolution_0)
        /*002c*/ 	.word	0x00000000
.L_7:


//--------------------- .nv.info.triton_poi_fused_convolution_0 --------------------------
	.section	.nv.info.triton_poi_fused_convolution_0,"",@"SHT_CUDA_INFO"
	.sectionflags	@""
	.align	4


	//----- nvinfo : EIATTR_CUDA_API_VERSION
	.align		4
        /*0000*/ 	.byte	0x04, 0x37
        /*0002*/ 	.short	(.L_9 - .L_8)
.L_8:
        /*0004*/ 	.word	0x0000007c


	//----- nvinfo : EIATTR_KPARAM_INFO
	.align		4
.L_9:
        /*0008*/ 	.byte	0x04, 0x17
        /*000a*/ 	.short	(.L_11 - .L_10)
.L_10:
        /*000c*/ 	.word	0x00000000
        /*0010*/ 	.short	0x0004
        /*0012*/ 	.short	0x001c
        /*0014*/ 	.byte	0x00, 0xf0, 0x11, 0x00


	//----- nvinfo : EIATTR_KPARAM_INFO
	.align		4
.L_11:
        /*0018*/ 	.byte	0x04, 0x17
        /*001a*/ 	.short	(.L_13 - .L_12)
.L_12:
        /*001c*/ 	.word	0x00000000
        /*0020*/ 	.short	0x0003
        /*0022*/ 	.short	0x0018
        /*0024*/ 	.byte	0x00, 0xf0, 0x11, 0x00


	//----- nvinfo : EIATTR_KPARAM_INFO
	.align		4
.L_13:
        /*0028*/ 	.byte	0x04, 0x17
        /*002a*/ 	.short	(.L_15 - .L_14)
.L_14:
        /*002c*/ 	.word	0x00000000
        /*0030*/ 	.short	0x0002
        /*0032*/ 	.short	0x0010
        /*0034*/ 	.byte	0x00, 0xf4, 0x21, 0x00


	//----- nvinfo : EIATTR_KPARAM_INFO
	.align		4
.L_15:
        /*0038*/ 	.byte	0x04, 0x17
        /*003a*/ 	.short	(.L_17 - .L_16)
.L_16:
        /*003c*/ 	.word	0x00000000
        /*0040*/ 	.short	0x0001
        /*0042*/ 	.short	0x0008
        /*0044*/ 	.byte	0x00, 0xf4, 0x21, 0x00


	//----- nvinfo : EIATTR_KPARAM_INFO
	.align		4
.L_17:
        /*0048*/ 	.byte	0x04, 0x17
        /*004a*/ 	.short	(.L_19 - .L_18)
.L_18:
        /*004c*/ 	.word	0x00000000
        /*0050*/ 	.short	0x0000
        /*0052*/ 	.short	0x0000
        /*0054*/ 	.byte	0x00, 0xf4, 0x21, 0x00


	//----- nvinfo : EIATTR_SPARSE_MMA_MASK
	.align		4
.L_19:
        /*0058*/ 	.byte	0x03, 0x50
        /*005a*/ 	.short	0x0000


	//----- nvinfo : EIATTR_MAXREG_COUNT
	.align		4
        /*005c*/ 	.byte	0x03, 0x1b
        /*005e*/ 	.short	0x00ff


	//----- nvinfo : EIATTR_EXIT_INSTR_OFFSETS
	.align		4
        /*0060*/ 	.byte	0x04, 0x1c
        /*0062*/ 	.short	(.L_21 - .L_20)


	//   ....[0]....
.L_20:
        /*0064*/ 	.word	0x000003b0


	//   ....[1]....
        /*0068*/ 	.word	0x000003d0


	//----- nvinfo : EIATTR_REQNTID
	.align		4
.L_21:
        /*006c*/ 	.byte	0x04, 0x10
        /*006e*/ 	.short	(.L_23 - .L_22)
.L_22:
        /*0070*/ 	.word	0x00000020
        /*0074*/ 	.word	0x00000001
        /*0078*/ 	.word	0x00000001


	//----- nvinfo : EIATTR_CBANK_PARAM_SIZE
	.align		4
.L_23:
        /*007c*/ 	.byte	0x03, 0x19
        /*007e*/ 	.short	0x0020


	//----- nvinfo : EIATTR_PARAM_CBANK
	.align		4
        /*0080*/ 	.byte	0x04, 0x0a
        /*0082*/ 	.short	(.L_25 - .L_24)
	.align		4
.L_24:
        /*0084*/ 	.word	index@(.nv.constant0.triton_poi_fused_convolution_0)
        /*0088*/ 	.short	0x0210
        /*008a*/ 	.short	0x0020


	//----- nvinfo : EIATTR_SW_WAR
	.align		4
.L_25:
        /*008c*/ 	.byte	0x04, 0x36
        /*008e*/ 	.short	(.L_27 - .L_26)
.L_26:
        /*0090*/ 	.word	0x00000008
.L_27:


//--------------------- .nv.callgraph             --------------------------
	.section	.nv.callgraph,"",@"SHT_CUDA_CALLGRAPH"
	.align	4
	.sectionentsize	8
	.align		4
        /*0000*/ 	.word	0x00000000
	.align		4
        /*0004*/ 	.word	0xffffffff
	.align		4
        /*0008*/ 	.word	0x00000000
	.align		4
        /*000c*/ 	.word	0xfffffffe
	.align		4
        /*0010*/ 	.word	0x00000000
	.align		4
        /*0014*/ 	.word	0xfffffffd
	.align		4
        /*0018*/ 	.word	0x00000000
	.align		4
        /*001c*/ 	.word	0xfffffffc


//--------------------- .text.triton_poi_fused_convolution_0 --------------------------
	.section	.text.triton_poi_fused_convolution_0,"ax",@progbits
	.sectionflags	@"SHF_BARRIERS=1"
	.align	128
        .global         triton_poi_fused_convolution_0
        .type           triton_poi_fused_convolution_0,@function
        .size           triton_poi_fused_convolution_0,(.L_x_1 - triton_poi_fused_convolution_0)
        .other          triton_poi_fused_convolution_0,@"STO_CUDA_ENTRY STV_DEFAULT"
triton_poi_fused_convolution_0:
.text.triton_poi_fused_convolution_0:
[----:B------:R-:W0:Y:S02]  /*0000*/  LDC R1, c[0x0][0x28] ;  /* 0x00000a00ff017b82 */ /* 0x000e240000000800 */
[----:B------:R-:W1:Y:S01]  /*0010*/  S2R R0, SR_CTAID.Y ;  /* 0x0000000000007919 */ /* 0x000e620000002600 */
[----:B------:R-:W2:Y:S01]  /*0020*/  LDC.64 R2, c[0x0][0x210] ;  /* 0x00008400ff027b82 */ /* 0x000ea20000000a00 */
[----:B------:R-:W-:Y:S01]  /*0030*/  ULDC.64 UR6, c[0x0][0x208] ;  /* 0x0000820000067ab9 */ /* 0x000fe20000000a00 */
[----:B------:R-:W3:Y:S01]  /*0040*/  S2R R16, SR_TID.X ;  /* 0x0000000000107919 */ /* 0x000ee20000002100 */
[----:B------:R-:W4:Y:S01]  /*0050*/  S2R R6, SR_CTAID.X ;  /* 0x0000000000067919 */ /* 0x000f220000002500 */
[----:B-1----:R-:W-:Y:S02]  /*0060*/  IMAD.SHL.U32 R0, R0, 0x10, RZ ;  /* 0x0000001000007824 */ /* 0x002fe400078e00ff */
[----:B---3--:R-:W-:Y:S01]  /*0070*/  IMAD.SHL.U32 R7, R16, 0x2, RZ ;  /* 0x0000000210077824 */ /* 0x008fe200078e00ff */
[----:B------:R-:W-:Y:S01]  /*0080*/  SHF.R.U32.HI R8, RZ, 0x3, R16 ;  /* 0x00000003ff087819 */ /* 0x000fe20000011610 */
[----:B----4-:R-:W-:-:S03]  /*0090*/  IMAD.SHL.U32 R6, R6, 0x4, RZ ;  /* 0x0000000406067824 */ /* 0x010fc600078e00ff */
[----:B------:R-:W-:-:S04]  /*00a0*/  LOP3.LUT R4, R0, 0xe, R7, 0xf8, !PT ;  /* 0x0000000e00047812 */ /* 0x000fc800078ef807 */
[----:B------:R-:W-:-:S04]  /*00b0*/  SHF.R.S32.HI R5, RZ, 0x1f, R4 ;  /* 0x0000001fff057819 */ /* 0x000fc80000011404 */
[----:B------:R-:W-:Y:S02]  /*00c0*/  LEA.HI R9, R5, R4, RZ, 0x2 ;  /* 0x0000000405097211 */ /* 0x000fe400078f10ff */
[----:B------:R-:W-:Y:S02]  /*00d0*/  SGXT.U32 R5, R8, 0x2 ;  /* 0x000000020805781a */ /* 0x000fe40000000000 */
[C---:B------:R-:W-:Y:S01]  /*00e0*/  LOP3.LUT R11, R9.reuse, 0xfffffffc, RZ, 0xc0, !PT ;  /* 0xfffffffc090b7812 */ /* 0x040fe200078ec0ff */
[----:B------:R-:W-:Y:S01]  /*00f0*/  IMAD.SHL.U32 R9, R9, 0x4, RZ ;  /* 0x0000000409097824 */ /* 0x000fe200078e00ff */
[----:B------:R-:W-:-:S03]  /*0100*/  LOP3.LUT R8, R6, R5, RZ, 0xfc, !PT ;  /* 0x0000000506087212 */ /* 0x000fc600078efcff */
[----:B------:R-:W-:Y:S01]  /*0110*/  IMAD.IADD R11, R4, 0x1, -R11 ;  /* 0x00000001040b7824 */ /* 0x000fe200078e0a0b */
[----:B------:R-:W-:-:S03]  /*0120*/  ISETP.GE.AND P0, PT, R8, 0x4, PT ;  /* 0x000000040800780c */ /* 0x000fc60003f06270 */
[----:B------:R-:W-:Y:S01]  /*0130*/  IMAD R11, R8, 0x4, R11 ;  /* 0x00000004080b7824 */ /* 0x000fe200078e020b */
[----:B------:R-:W-:Y:S02]  /*0140*/  LOP3.LUT R8, R9, 0xfffffff0, RZ, 0xc0, !PT ;  /* 0xfffffff009087812 */ /* 0x000fe400078ec0ff */
[----:B------:R-:W-:-:S03]  /*0150*/  ISETP.LT.AND P0, PT, R4, 0x10, !P0 ;  /* 0x000000100400780c */ /* 0x000fc60004701270 */
[----:B------:R-:W-:-:S04]  /*0160*/  IMAD.IADD R11, R11, 0x1, R8 ;  /* 0x000000010b0b7824 */ /* 0x000fc800078e0208 */
[----:B--2---:R-:W-:Y:S01]  /*0170*/  IMAD.WIDE R2, R11, 0x4, R2 ;  /* 0x000000040b027825 */ /* 0x004fe200078e0202 */
[----:B------:R-:W-:-:S06]  /*0180*/  CS2R R10, SRZ ;  /* 0x00000000000a7805 */ /* 0x000fcc000001ff00 */
[----:B------:R1:W2:Y:S01]  /*0190*/  @P0 LDG.E.EL.64 R10, desc[UR6][R2.64] ;  /* 0x00000006020a0981 */ /* 0x0002a2000c2e1b00 */
[----:B------:R-:W3:Y:S01]  /*01a0*/  S2UR UR5, SR_CgaCtaId ;  /* 0x00000000000579c3 */ /* 0x000ee20000008800 */
[----:B------:R-:W-:Y:S01]  /*01b0*/  IMAD.SHL.U32 R4, R16, 0x8, RZ ;  /* 0x0000000810047824 */ /* 0x000fe200078e00ff */
[----:B------:R-:W-:Y:S01]  /*01c0*/  UMOV UR4, 0x400 ;  /* 0x0000040000047882 */ /* 0x000fe20000000000 */
[----:B------:R-:W-:Y:S02]  /*01d0*/  SHF.R.U32.HI R9, RZ, 0x2, R7 ;  /* 0x00000002ff097819 */ /* 0x000fe40000011607 */
[----:B------:R-:W-:Y:S02]  /*01e0*/  LOP3.LUT R8, R7, 0x3e, RZ, 0xc0, !PT ;  /* 0x0000003e07087812 */ /* 0x000fe400078ec0ff */
[----:B------:R-:W-:Y:S02]  /*01f0*/  LOP3.LUT R4, R4, 0x38, RZ, 0xc0, !PT ;  /* 0x0000003804047812 */ /* 0x000fe400078ec0ff */
[----:B------:R-:W-:Y:S01]  /*0200*/  SGXT.U32 R9, R9, 0x4 ;  /* 0x000000040909781a */ /* 0x000fe20000000000 */
[----:B-1----:R-:W1:Y:S01]  /*0210*/  LDC.64 R2, c[0x0][0x218] ;  /* 0x00008600ff027b82 */ /* 0x002e620000000a00 */
[----:B------:R-:W-:-:S02]  /*0220*/  LOP3.LUT R5, R4, R5, RZ, 0xfc, !PT ;  /* 0x0000000504057212 */ /* 0x000fc400078efcff */
[----:B------:R-:W-:Y:S01]  /*0230*/  LOP3.LUT R12, R4, 0x4, RZ, 0xfc, !PT ;  /* 0x00000004040c7812 */ /* 0x000fe200078efcff */
[----:B------:R-:W-:Y:S01]  /*0240*/  IMAD.IADD R8, R8, 0x1, R9 ;  /* 0x0000000108087824 */ /* 0x000fe200078e0209 */
[-C--:B------:R-:W-:Y:S02]  /*0250*/  LEA.HI R4, R4, R5.reuse, RZ, 0x1e ;  /* 0x0000000504047211 */ /* 0x080fe400078ff0ff */
[----:B------:R-:W-:Y:S02]  /*0260*/  LEA.HI R12, R12, R5, RZ, 0x1e ;  /* 0x000000050c0c7211 */ /* 0x000fe400078ff0ff */
[----:B------:R-:W-:Y:S02]  /*0270*/  SHF.R.U32.HI R9, RZ, 0x1, R16 ;  /* 0x00000001ff097819 */ /* 0x000fe40000011610 */
[----:B------:R-:W-:Y:S02]  /*0280*/  LOP3.LUT R6, R6, 0x2, R7, 0xf8, !PT ;  /* 0x0000000206067812 */ /* 0x000fe400078ef807 */
[----:B------:R-:W-:Y:S01]  /*0290*/  SGXT.U32 R9, R9, 0x4 ;  /* 0x000000040909781a */ /* 0x000fe20000000000 */
[----:B---3--:R-:W-:Y:S01]  /*02a0*/  UPRMT UR4, UR5, 0x654, UR4 ;  /* 0x0000065405047896 */ /* 0x008fe20008000004 */
[----:B------:R-:W-:-:S02]  /*02b0*/  ISETP.GE.AND P0, PT, R6, 0x4, PT ;  /* 0x000000040600780c */ /* 0x000fc40003f06270 */
[----:B------:R-:W-:-:S03]  /*02c0*/  LOP3.LUT R9, R0, R9, RZ, 0xfc, !PT ;  /* 0x0000000900097212 */ /* 0x000fc600078efcff */
[----:B------:R-:W-:Y:S02]  /*02d0*/  LEA R13, R4, UR4, 0x2 ;  /* 0x00000004040d7c11 */ /* 0x000fe4000f8e10ff */
[----:B------:R-:W-:Y:S01]  /*02e0*/  LEA R12, R12, UR4, 0x2 ;  /* 0x000000040c0c7c11 */ /* 0x000fe2000f8e10ff */
[----:B------:R-:W3:Y:S01]  /*02f0*/  LDC.64 R4, c[0x0][0x220] ;  /* 0x00008800ff047b82 */ /* 0x000ee20000000a00 */
[----:B------:R-:W-:Y:S02]  /*0300*/  LEA R8, R8, UR4, 0x2 ;  /* 0x0000000408087c11 */ /* 0x000fe4000f8e10ff */
[C---:B------:R-:W-:Y:S01]  /*0310*/  ISETP.LT.AND P0, PT, R9.reuse, 0x10, !P0 ;  /* 0x000000100900780c */ /* 0x040fe20004701270 */
[----:B------:R-:W-:-:S04]  /*0320*/  IMAD R9, R9, 0x4, R6 ;  /* 0x0000000409097824 */ /* 0x000fc800078e0206 */
[----:B-1----:R-:W-:-:S04]  /*0330*/  IMAD.WIDE R2, R9, 0x4, R2 ;  /* 0x0000000409027825 */ /* 0x002fc800078e0202 */
[----:B---3--:R-:W-:Y:S01]  /*0340*/  IMAD.WIDE R4, R9, 0x4, R4 ;  /* 0x0000000409047825 */ /* 0x008fe200078e0204 */
[----:B--2---:R-:W-:Y:S04]  /*0350*/  STS [R13], R10 ;  /* 0x0000000a0d007388 */ /* 0x004fe80000000800 */
[----:B------:R-:W-:Y:S01]  /*0360*/  STS [R12+0x10], R11 ;  /* 0x0000100b0c007388 */ /* 0x000fe20000000800 */
[----:B------:R-:W-:Y:S06]  /*0370*/  BAR.SYNC.DEFER_BLOCKING 0x0 ;  /* 0x0000000000007b1d */ /* 0x000fec0000010000 */
[----:B------:R-:W-:Y:S04]  /*0380*/  LDS R14, [R8] ;  /* 0x00000000080e7984 */ /* 0x000fe80000000800 */
[----:B------:R-:W1:Y:S04]  /*0390*/  LDS R15, [R8+0x4] ;  /* 0x00000400080f7984 */ /* 0x000e680000000800 */
[----:B-1----:R1:W-:Y:S01]  /*03a0*/  @P0 STG.E.64 desc[UR6][R2.64], R14 ;  /* 0x0000000e02000986 */ /* 0x0023e2000c101b06 */
[----:B------:R-:W-:Y:S05]  /*03b0*/  @!P0 EXIT ;  /* 0x000000000000894d */ /* 0x000fea0003800000 */
[----:B------:R-:W-:Y:S01]  /*03c0*/  STG.E.64 desc[UR6][R4.64], R14 ;  /* 0x0000000e04007986 */ /* 0x000fe2000c101b06 */
[----:B------:R-:W-:Y:S05]  /*03d0*/  EXIT ;  /* 0x000000000000794d */ /* 0x000fea0003800000 */
.L_x_0:
[----:B------:R-:W-:-:S00]  /*03e0*/  BRA `(.L_x_0) ;  /* 0xfffffffc00fc7947 */ /* 0x000fc0000383ffff */
[----:B------:R-:W-:-:S00]  /*03f0*/  NOP ;  /* 0x0000000000007918 */ /* 0x000fc00000000000 */
        /* <DEDUP_REMOVED lines=8> */
.L_x_1:


//--------------------- .nv.shared.triton_poi_fused_convolution_0 --------------------------
	.section	.nv.shared.triton_poi_fused_convolution_0,"aw",@nobits
	.sectionflags	@""
	.align	16
	.zero		1024


//--------------------- .nv.constant0.triton_poi_fused_convolution_0 --------------------------
	.section	.nv.constant0.triton_poi_fused_convolution_0,"a",@progbits
	.sectionflags	@""
	.align	4
.nv.constant0.triton_poi_fused_convolution_0:
	.zero		560
